	.headerflags	@"EF_CUDA_TEXMODE_UNIFIED EF_CUDA_64BIT_ADDRESS EF_CUDA_ACCELERATORS EF_CUDA_SM90 EF_CUDA_VIRTUAL_SM(EF_CUDA_SM90)"
	.elftype	@"ET_EXEC"


//--------------------- .nv.info                  --------------------------
	.section	.nv.info,"",@"SHT_CUDA_INFO"
	.align	4


	//----- nvinfo : EIATTR_REGCOUNT
	.align		4
        /*0000*/ 	.byte	0x04, 0x2f
        /*0002*/ 	.short	(.L_1 - .L_0)
	.align		4
.L_0:
        /*0004*/ 	.word	index@(triton_poi_fused_maximum_pow_sub_2)
        /*0008*/ 	.word	0x00000010


	//----- nvinfo : EIATTR_MIN_STACK_SIZE
	.align		4
.L_1:
        /*000c*/ 	.byte	0x04, 0x12
        /*000e*/ 	.short	(.L_3 - .L_2)
	.align		4
.L_2:
        /*0010*/ 	.word	index@(triton_poi_fused_maximum_pow_sub_2)
        /*0014*/ 	.word	0x00000000


	//----- nvinfo : EIATTR_FRAME_SIZE
	.align		4
.L_3:
        /*0018*/ 	.byte	0x04, 0x11
        /*001a*/ 	.short	(.L_5 - .L_4)
	.align		4
.L_4:
        /*001c*/ 	.word	index@(triton_poi_fused_maximum_pow_sub_2)
        /*0020*/ 	.word	0x00000000


	//----- nvinfo : EIATTR_MIN_STACK_SIZE
	.align		4
.L_5:
        /*0024*/ 	.byte	0x04, 0x12
        /*0026*/ 	.short	(.L_7 - .L_6)
	.align		4
.L_6:
        /*0028*/ 	.word	index@(triton_poi_fused_maximum_pow_sub_2)
        /*002c*/ 	.word	0x00000000
.L_7:


//--------------------- .nv.info.triton_poi_fused_maximum_pow_sub_2 --------------------------
	.section	.nv.info.triton_poi_fused_maximum_pow_sub_2,"",@"SHT_CUDA_INFO"
	.sectionflags	@""
	.align	4


	//----- nvinfo : EIATTR_CUDA_API_VERSION
	.align		4
        /*0000*/ 	.byte	0x04, 0x37
        /*0002*/ 	.short	(.L_9 - .L_8)
.L_8:
        /*0004*/ 	.word	0x0000007c


	//----- nvinfo : EIATTR_KPARAM_INFO
	.align		4
.L_9:
        /*0008*/ 	.byte	0x04, 0x17
        /*000a*/ 	.short	(.L_11 - .L_10)
.L_10:
        /*000c*/ 	.word	0x00000000
        /*0010*/ 	.short	0x0004
        /*0012*/ 	.short	0x0020
        /*0014*/ 	.byte	0x00, 0xf0, 0x11, 0x00


	//----- nvinfo : EIATTR_KPARAM_INFO
	.align		4
.L_11:
        /*0018*/ 	.byte	0x04, 0x17
        /*001a*/ 	.short	(.L_13 - .L_12)
.L_12:
        /*001c*/ 	.word	0x00000000
        /*0020*/ 	.short	0x0003
        /*0022*/ 	.short	0x0018
        /*0024*/ 	.byte	0x00, 0xf4, 0x21, 0x00


	//----- nvinfo : EIATTR_KPARAM_INFO
	.align		4
.L_13:
        /*0028*/ 	.byte	0x04, 0x17
        /*002a*/ 	.short	(.L_15 - .L_14)
.L_14:
        /*002c*/ 	.word	0x00000000
        /*0030*/ 	.short	0x0002
        /*0032*/ 	.short	0x0010
        /*0034*/ 	.byte	0x00, 0xf4, 0x21, 0x00


	//----- nvinfo : EIATTR_KPARAM_INFO
	.align		4
.L_15:
        /*0038*/ 	.byte	0x04, 0x17
        /*003a*/ 	.short	(.L_17 - .L_16)
.L_16:
        /*003c*/ 	.word	0x00000000
        /*0040*/ 	.short	0x0001
        /*0042*/ 	.short	0x0008
        /*0044*/ 	.byte	0x00, 0xf4, 0x21, 0x00


	//----- nvinfo : EIATTR_KPARAM_INFO
	.align		4
.L_17:
        /*0048*/ 	.byte	0x04, 0x17
        /*004a*/ 	.short	(.L_19 - .L_18)
.L_18:
        /*004c*/ 	.word	0x00000000
        /*0050*/ 	.short	0x0000
        /*0052*/ 	.short	0x0000
        /*0054*/ 	.byte	0x00, 0xf4, 0x21, 0x00


	//----- nvinfo : EIATTR_SPARSE_MMA_MASK
	.align		4
.L_19:
        /*0058*/ 	.byte	0x03, 0x50
        /*005a*/ 	.short	0x0000


	//----- nvinfo : EIATTR_MAXREG_COUNT
	.align		4
        /*005c*/ 	.byte	0x03, 0x1b
        /*005e*/ 	.short	0x00ff


	//----- nvinfo : EIATTR_EXIT_INSTR_OFFSETS
	.align		4
        /*0060*/ 	.byte	0x04, 0x1c
        /*0062*/ 	.short	(.L_21 - .L_20)


	//   ....[0]....
.L_20:
        /*0064*/ 	.word	0x00000180


	//   ....[1]....
        /*0068*/ 	.word	0x000001a0


	//----- nvinfo : EIATTR_REQNTID
	.align		4
.L_21:
        /*006c*/ 	.byte	0x04, 0x10
        /*006e*/ 	.short	(.L_23 - .L_22)
.L_22:
        /*0070*/ 	.word	0x00000020
        /*0074*/ 	.word	0x00000001
        /*0078*/ 	.word	0x00000001


	//----- nvinfo : EIATTR_CBANK_PARAM_SIZE
	.align		4
.L_23:
        /*007c*/ 	.byte	0x03, 0x19
        /*007e*/ 	.short	0x0024


	//----- nvinfo : EIATTR_PARAM_CBANK
	.align		4
        /*0080*/ 	.byte	0x04, 0x0a
        /*0082*/ 	.short	(.L_25 - .L_24)
	.align		4
.L_24:
        /*0084*/ 	.word	index@(.nv.constant0.triton_poi_fused_maximum_pow_sub_2)
        /*0088*/ 	.short	0x0210
        /*008a*/ 	.short	0x0024


	//----- nvinfo : EIATTR_SW_WAR
	.align		4
.L_25:
        /*008c*/ 	.byte	0x04, 0x36
        /*008e*/ 	.short	(.L_27 - .L_26)
.L_26:
        /*0090*/ 	.word	0x00000008
.L_27:


//--------------------- .nv.callgraph             --------------------------
	.section	.nv.callgraph,"",@"SHT_CUDA_CALLGRAPH"
	.align	4
	.sectionentsize	8
	.align		4
        /*0000*/ 	.word	0x00000000
	.align		4
        /*0004*/ 	.word	0xffffffff
	.align		4
        /*0008*/ 	.word	0x00000000
	.align		4
        /*000c*/ 	.word	0xfffffffe
	.align		4
        /*0010*/ 	.word	0x00000000
	.align		4
        /*0014*/ 	.word	0xfffffffd
	.align		4
        /*0018*/ 	.word	0x00000000
	.align		4
        /*001c*/ 	.word	0xfffffffc


//--------------------- .text.triton_poi_fused_maximum_pow_sub_2 --------------------------
	.section	.text.triton_poi_fused_maximum_pow_sub_2,"ax",@progbits
	.align	128
        .global         triton_poi_fused_maximum_pow_sub_2
        .type           triton_poi_fused_maximum_pow_sub_2,@function
        .size           triton_poi_fused_maximum_pow_sub_2,(.L_x_1 - triton_poi_fused_maximum_pow_sub_2)
        .other          triton_poi_fused_maximum_pow_sub_2,@"STO_CUDA_ENTRY STV_DEFAULT"
triton_poi_fused_maximum_pow_sub_2:
.text.triton_poi_fused_maximum_pow_sub_2:
[----:B------:R-:W0:Y:S01]  /*0000*/  LDC R1, c[0x0][0x28] ;  /* 0x00000a00ff017b82 */ /* 0x000e220000000800 */
[----:B------:R-:W1:Y:S07]  /*0010*/  S2R R10, SR_TID.X ;  /* 0x00000000000a7919 */ /* 0x000e6e0000002100 */
[----:B------:R-:W2:Y:S01]  /*0020*/  LDC.64 R2, c[0x0][0x210] ;  /* 0x00008400ff027b82 */ /* 0x000ea20000000a00 */
[----:B------:R-:W-:Y:S01]  /*0030*/  IMAD.MOV.U32 R13, RZ, RZ, RZ ;  /* 0x000000ffff0d7224 */ /* 0x000fe200078e00ff */
[----:B------:R-:W-:Y:S01]  /*0040*/  ULDC.64 UR4, c[0x0][0x208] ;  /* 0x0000820000047ab9 */ /* 0x000fe20000000a00 */
[----:B------:R-:W3:Y:S05]  /*0050*/  S2R R11, SR_CTAID.X ;  /* 0x00000000000b7919 */ /* 0x000eea0000002500 */
[----:B------:R-:W4:Y:S08]  /*0060*/  LDC.64 R4, c[0x0][0x218] ;  /* 0x00008600ff047b82 */ /* 0x000f300000000a00 */
[----:B------:R-:W5:Y:S08]  /*0070*/  LDC.64 R6, c[0x0][0x220] ;  /* 0x00008800ff067b82 */ /* 0x000f700000000a00 */
[----:B------:R-:W5:Y:S01]  /*0080*/  LDC.64 R8, c[0x0][0x228] ;  /* 0x00008a00ff087b82 */ /* 0x000f620000000a00 */
[----:B-1----:R-:W-:Y:S01]  /*0090*/  LOP3.LUT R0, R10, 0xf, RZ, 0xc0, !PT ;  /* 0x0000000f0a007812 */ /* 0x002fe200078ec0ff */
[----:B----4-:R-:W4:Y:S04]  /*00a0*/  LDG.E R4, desc[UR4][R4.64] ;  /* 0x0000000404047981 */ /* 0x010f28000c1e1900 */
[----:B---3--:R-:W-:-:S04]  /*00b0*/  IMAD R11, R11, 0x10, R0 ;  /* 0x000000100b0b7824 */ /* 0x008fc800078e0200 */
[C---:B--2---:R-:W-:Y:S01]  /*00c0*/  IMAD.WIDE R2, R11.reuse, 0x4, R2 ;  /* 0x000000040b027825 */ /* 0x044fe200078e0202 */
[----:B------:R-:W-:Y:S01]  /*00d0*/  ISETP.GE.AND P0, PT, R11, 0x10, PT ;  /* 0x000000100b00780c */ /* 0x000fe20003f06270 */
[----:B-----5:R-:W2:-:S12]  /*00e0*/  LDG.E R6, desc[UR4][R6.64] ;  /* 0x0000000406067981 */ /* 0x020e98000c1e1900 */
[----:B------:R-:W3:Y:S01]  /*00f0*/  @!P0 LDG.E R13, desc[UR4][R2.64] ;  /* 0x00000004020d8981 */ /* 0x000ee2000c1e1900 */
[----:B------:R-:W-:-:S04]  /*0100*/  LOP3.LUT P0, RZ, R10, 0x10, RZ, 0xc0, !PT ;  /* 0x000000100aff7812 */ /* 0x000fc8000780c0ff */
[C---:B------:R-:W-:Y:S01]  /*0110*/  ISETP.LT.AND P0, PT, R11.reuse, 0x10, !P0 ;  /* 0x000000100b00780c */ /* 0x040fe20004701270 */
[----:B0-----:R-:W-:Y:S01]  /*0120*/  IMAD.WIDE R8, R11, 0x4, R8 ;  /* 0x000000040b087825 */ /* 0x001fe200078e0208 */
[C---:B---3--:R-:W-:Y:S02]  /*0130*/  FSETP.NAN.AND P1, PT, R13.reuse, R13, PT ;  /* 0x0000000d0d00720b */ /* 0x048fe40003f28000 */
[----:B----4-:R-:W-:Y:S02]  /*0140*/  FSETP.GT.AND P2, PT, R13, R4, PT ;  /* 0x000000040d00720b */ /* 0x010fe40003f44000 */
[----:B--2---:R-:W-:-:S09]  /*0150*/  LOP3.LUT R0, R6, 0x80000000, RZ, 0x3c, !PT ;  /* 0x8000000006007812 */ /* 0x004fd200078e3cff */
[----:B------:R-:W-:-:S05]  /*0160*/  @!P1 FSEL R13, R13, R4, P2 ;  /* 0x000000040d0d9208 */ /* 0x000fca0001000000 */
[----:B------:R-:W-:Y:S01]  /*0170*/  FFMA R13, R13, R13, R0 ;  /* 0x0000000d0d0d7223 */ /* 0x000fe20000000000 */
[----:B------:R-:W-:Y:S06]  /*0180*/  @!P0 EXIT ;  /* 0x000000000000894d */ /* 0x000fec0003800000 */
[----:B------:R-:W-:Y:S01]  /*0190*/  STG.E desc[UR4][R8.64], R13 ;  /* 0x0000000d08007986 */ /* 0x000fe2000c101904 */
[----:B------:R-:W-:Y:S05]  /*01a0*/  EXIT ;  /* 0x000000000000794d */ /* 0x000fea0003800000 */
.L_x_0:
[----:B------:R-:W-:-:S00]  /*01b0*/  BRA `(.L_x_0) ;  /* 0xfffffffc00fc7947 */ /* 0x000fc0000383ffff */
[----:B------:R-:W-:-:S00]  /*01c0*/  NOP ;  /* 0x0000000000007918 */ /* 0x000fc00000000000 */
        /* <DEDUP_REMOVED lines=11> */
.L_x_1:


//--------------------- .nv.constant0.triton_poi_fused_maximum_pow_sub_2 --------------------------
	.section	.nv.constant0.triton_poi_fused_maximum_pow_sub_2,"a",@progbits
	.sectionflags	@""
	.align	4
.nv.constant0.triton_poi_fused_maximum_pow_sub_2:
	.zero		564
